//
// Generated by NVIDIA NVVM Compiler
//
// Compiler Build ID: CL-36424714
// Cuda compilation tools, release 13.0, V13.0.88
// Based on NVVM 20.0.0
//

.version 9.0
.target sm_100
.address_size 64

	// .globl	_Z20gpuTransposeRectNoBCPfS_jj
// _ZZ20gpuTransposeRectNoBCPfS_jjE4rect has been demoted

.visible .entry _Z20gpuTransposeRectNoBCPfS_jj(
	.param .u64 .ptr .align 1 _Z20gpuTransposeRectNoBCPfS_jj_param_0,
	.param .u64 .ptr .align 1 _Z20gpuTransposeRectNoBCPfS_jj_param_1,
	.param .u32 _Z20gpuTransposeRectNoBCPfS_jj_param_2,
	.param .u32 _Z20gpuTransposeRectNoBCPfS_jj_param_3
)
{
	.reg .pred 	%p<7>;
	.reg .b32 	%r<30>;
	.reg .b32 	%f<3>;
	.reg .b64 	%rd<9>;
	// demoted variable
	.shared .align 4 .b8 _ZZ20gpuTransposeRectNoBCPfS_jjE4rect[2112];
	ld.param.u64 	%rd1, [_Z20gpuTransposeRectNoBCPfS_jj_param_0];
	ld.param.u64 	%rd2, [_Z20gpuTransposeRectNoBCPfS_jj_param_1];
	ld.param.u32 	%r13, [_Z20gpuTransposeRectNoBCPfS_jj_param_2];
	ld.param.u32 	%r14, [_Z20gpuTransposeRectNoBCPfS_jj_param_3];
	mov.u32 	%r15, %ctaid.y;
	mov.u32 	%r1, %ntid.y;
	mul.lo.s32 	%r2, %r15, %r1;
	mov.u32 	%r3, %tid.y;
	add.s32 	%r4, %r2, %r3;
	mov.u32 	%r16, %ctaid.x;
	mov.u32 	%r5, %ntid.x;
	mul.lo.s32 	%r6, %r16, %r5;
	mov.u32 	%r7, %tid.x;
	add.s32 	%r8, %r6, %r7;
	setp.ge.u32 	%p1, %r4, %r13;
	setp.ge.u32 	%p2, %r8, %r14;
	or.pred  	%p3, %p1, %p2;
	@%p3 bra 	$L__BB0_2;
	cvta.to.global.u64 	%rd3, %rd1;
	mad.lo.s32 	%r17, %r14, %r4, %r8;
	mul.wide.u32 	%rd4, %r17, 4;
	add.s64 	%rd5, %rd3, %rd4;
	ld.global.f32 	%f1, [%rd5];
	mov.u32 	%r18, _ZZ20gpuTransposeRectNoBCPfS_jjE4rect;
	mad.lo.s32 	%r19, %r3, 132, %r18;
	shl.b32 	%r20, %r7, 2;
	add.s32 	%r21, %r19, %r20;
	st.shared.f32 	[%r21], %f1;
$L__BB0_2:
	bar.sync 	0;
	mad.lo.s32 	%r22, %r3, %r5, %r7;
	div.u32 	%r9, %r22, %r1;
	mul.lo.s32 	%r23, %r9, %r1;
	sub.s32 	%r24, %r22, %r23;
	add.s32 	%r11, %r9, %r6;
	add.s32 	%r12, %r24, %r2;
	setp.ge.u32 	%p4, %r11, %r14;
	setp.ge.u32 	%p5, %r12, %r13;
	or.pred  	%p6, %p4, %p5;
	@%p6 bra 	$L__BB0_4;
	mov.u32 	%r25, _ZZ20gpuTransposeRectNoBCPfS_jjE4rect;
	mad.lo.s32 	%r26, %r24, 132, %r25;
	shl.b32 	%r27, %r9, 2;
	add.s32 	%r28, %r26, %r27;
	ld.shared.f32 	%f2, [%r28];
	mad.lo.s32 	%r29, %r11, %r13, %r12;
	cvta.to.global.u64 	%rd6, %rd2;
	mul.wide.u32 	%rd7, %r29, 4;
	add.s64 	%rd8, %rd6, %rd7;
	st.global.f32 	[%rd8], %f2;
$L__BB0_4:
	ret;

}


// ===== COMPILED SASS (sm_100) =====

	.target	sm_100

	.elftype	@"ET_EXEC"


//--------------------- .note.nv.tkinfo           --------------------------
	.section	.note.nv.tkinfo,"",@"SHT_NOTE"
	.sectionflags	@"SHF_NOTE_NV_TKINFO"
	.tkinfo
        /*0018*/ 	.word	0x00000002
        /*0030*/ 	.string	""
        /*0030*/ 	.string	"ptxas"
        /*0030*/ 	.string	"Cuda compilation tools, release 13.0, V13.0.88"
        /*0030*/ 	.string	"Build cuda_13.0.r13.0/compiler.36424714_0"
        /*0030*/ 	.string	"-arch sm_100 -m 64 "



//--------------------- .note.nv.cuinfo           --------------------------
	.section	.note.nv.cuinfo,"",@"SHT_NOTE"
	.sectionflags	@"SHF_NOTE_NV_CUINFO"
        /*0018*/ 	.short	0x0002
        /*001a*/ 	.short	0x0064
        /*001c*/ 	.short	0x0082
	.zero		2


//--------------------- .nv.info                  --------------------------
	.section	.nv.info,"",@"SHT_CUDA_INFO"
	.align	4


	//----- nvinfo : EIATTR_REGCOUNT
	.align		4
        /*0000*/ 	.byte	0x04, 0x2f
        /*0002*/ 	.short	(.L_1 - .L_0)
	.align		4
.L_0:
        /*0004*/ 	.word	index@(_Z20gpuTransposeRectNoBCPfS_jj)
        /*0008*/ 	.word	0x0000000c


	//----- nvinfo : EIATTR_FRAME_SIZE
	.align		4
.L_1:
        /*000c*/ 	.byte	0x04, 0x11
        /*000e*/ 	.short	(.L_3 - .L_2)
	.align		4
.L_2:
        /*0010*/ 	.word	index@(_Z20gpuTransposeRectNoBCPfS_jj)
        /*0014*/ 	.word	0x00000000


	//----- nvinfo : EIATTR_MIN_STACK_SIZE
	.align		4
.L_3:
        /*0018*/ 	.byte	0x04, 0x12
        /*001a*/ 	.short	(.L_5 - .L_4)
	.align		4
.L_4:
        /*001c*/ 	.word	index@(_Z20gpuTransposeRectNoBCPfS_jj)
        /*0020*/ 	.word	0x00000000
.L_5:


//--------------------- .nv.compat                --------------------------
	.section	.nv.compat,"",@"SHT_CUDA_COMPAT_INFO"
	.align	4
        /*0000*/ 	.byte	0x02, 0x09, 0x00, 0x00, 0x02, 0x02, 0x01, 0x00, 0x02, 0x05, 0x05, 0x00, 0x03, 0x07, 0x01, 0x01
        /*0010*/ 	.byte	0x02, 0x03, 0x00, 0x00, 0x02, 0x06, 0x01, 0x00, 0x04, 0x0b, 0x08, 0x00, 0x09, 0x00, 0x00, 0x00
        /*0020*/ 	.byte	0x00, 0x00, 0x00, 0x00


//--------------------- .nv.info._Z20gpuTransposeRectNoBCPfS_jj --------------------------
	.section	.nv.info._Z20gpuTransposeRectNoBCPfS_jj,"",@"SHT_CUDA_INFO"
	.sectionflags	@""
	.align	4


	//----- nvinfo : EIATTR_CUDA_API_VERSION
	.align		4
        /*0000*/ 	.byte	0x04, 0x37
        /*0002*/ 	.short	(.L_7 - .L_6)
.L_6:
        /*0004*/ 	.word	0x00000082


	//----- nvinfo : EIATTR_KPARAM_INFO
	.align		4
.L_7:
        /*0008*/ 	.byte	0x04, 0x17
        /*000a*/ 	.short	(.L_9 - .L_8)
.L_8:
        /*000c*/ 	.word	0x00000000
        /*0010*/ 	.short	0x0003
        /*0012*/ 	.short	0x0014
        /*0014*/ 	.byte	0x00, 0xf0, 0x11, 0x00


	//----- nvinfo : EIATTR_KPARAM_INFO
	.align		4
.L_9:
        /*0018*/ 	.byte	0x04, 0x17
        /*001a*/ 	.short	(.L_11 - .L_10)
.L_10:
        /*001c*/ 	.word	0x00000000
        /*0020*/ 	.short	0x0002
        /*0022*/ 	.short	0x0010
        /*0024*/ 	.byte	0x00, 0xf0, 0x11, 0x00


	//----- nvinfo : EIATTR_KPARAM_INFO
	.align		4
.L_11:
        /*0028*/ 	.byte	0x04, 0x17
        /*002a*/ 	.short	(.L_13 - .L_12)
.L_12:
        /*002c*/ 	.word	0x00000000
        /*0030*/ 	.short	0x0001
        /*0032*/ 	.short	0x0008
        /*0034*/ 	.byte	0x00, 0xf5, 0x21, 0x00


	//----- nvinfo : EIATTR_KPARAM_INFO
	.align		4
.L_13:
        /*0038*/ 	.byte	0x04, 0x17
        /*003a*/ 	.short	(.L_15 - .L_14)
.L_14:
        /*003c*/ 	.word	0x00000000
        /*0040*/ 	.short	0x0000
        /*0042*/ 	.short	0x0000
        /*0044*/ 	.byte	0x00, 0xf5, 0x21, 0x00


	//----- nvinfo : EIATTR_SPARSE_MMA_MASK
	.align		4
.L_15:
        /*0048*/ 	.byte	0x03, 0x50
        /*004a*/ 	.short	0x0000


	//----- nvinfo : EIATTR_MAXREG_COUNT
	.align		4
        /*004c*/ 	.byte	0x03, 0x1b
        /*004e*/ 	.short	0x00ff


	//----- nvinfo : EIATTR_NUM_BARRIERS
	.align		4
        /*0050*/ 	.byte	0x02, 0x4c
        /*0052*/ 	.byte	0x01
	.zero		1


	//----- nvinfo : EIATTR_MERCURY_ISA_VERSION
	.align		4
        /*0054*/ 	.byte	0x03, 0x5f
        /*0056*/ 	.short	0x0101


	//----- nvinfo : EIATTR_VRC_CTA_INIT_COUNT
	.align		4
        /*0058*/ 	.byte	0x02, 0x4a
	.zero		1
	.zero		1


	//----- nvinfo : EIATTR_EXIT_INSTR_OFFSETS
	.align		4
        /*005c*/ 	.byte	0x04, 0x1c
        /*005e*/ 	.short	(.L_17 - .L_16)


	//   ....[0]....
.L_16:
        /*0060*/ 	.word	0x00000330


	//   ....[1]....
        /*0064*/ 	.word	0x000003e0


	//----- nvinfo : EIATTR_CBANK_PARAM_SIZE
	.align		4
.L_17:
        /*0068*/ 	.byte	0x03, 0x19
        /*006a*/ 	.short	0x0018


	//----- nvinfo : EIATTR_PARAM_CBANK
	.align		4
        /*006c*/ 	.byte	0x04, 0x0a
        /*006e*/ 	.short	(.L_19 - .L_18)
	.align		4
.L_18:
        /*0070*/ 	.word	index@(.nv.constant0._Z20gpuTransposeRectNoBCPfS_jj)
        /*0074*/ 	.short	0x0380
        /*0076*/ 	.short	0x0018


	//----- nvinfo : EIATTR_SW_WAR
	.align		4
.L_19:
        /*0078*/ 	.byte	0x04, 0x36
        /*007a*/ 	.short	(.L_21 - .L_20)
.L_20:
        /*007c*/ 	.word	0x00000008
.L_21:


//--------------------- .nv.callgraph             --------------------------
	.section	.nv.callgraph,"",@"SHT_CUDA_CALLGRAPH"
	.align	4
	.sectionentsize	8
	.align		4
        /*0000*/ 	.word	0x00000000
	.align		4
        /*0004*/ 	.word	0xffffffff
	.align		4
        /*0008*/ 	.word	0x00000000
	.align		4
        /*000c*/ 	.word	0xfffffffe
	.align		4
        /*0010*/ 	.word	0x00000000
	.align		4
        /*0014*/ 	.word	0xfffffffd
	.align		4
        /*0018*/ 	.word	0x00000000
	.align		4
        /*001c*/ 	.word	0xfffffffc


//--------------------- .text._Z20gpuTransposeRectNoBCPfS_jj --------------------------
	.section	.text._Z20gpuTransposeRectNoBCPfS_jj,"ax",@progbits
	.align	128
        .global         _Z20gpuTransposeRectNoBCPfS_jj
        .type           _Z20gpuTransposeRectNoBCPfS_jj,@function
        .size           _Z20gpuTransposeRectNoBCPfS_jj,(.L_x_1 - _Z20gpuTransposeRectNoBCPfS_jj)
        .other          _Z20gpuTransposeRectNoBCPfS_jj,@"STO_CUDA_ENTRY STV_DEFAULT"
_Z20gpuTransposeRectNoBCPfS_jj:
.text._Z20gpuTransposeRectNoBCPfS_jj:
[----:B------:R-:W-:Y:S01]  /*0000*/  LDC R1, c[0x0][0x37c] ;  /* 0x0000df00ff017b82 */ /* 0x000fe20000000800 */
[----:B------:R-:W0:Y:S07]  /*0010*/  S2R R0, SR_TID.X ;  /* 0x0000000000007919 */ /* 0x000e2e0000002100 */
[----:B------:R-:W1:Y:S01]  /*0020*/  S2UR UR5, SR_CTAID.X ;  /* 0x00000000000579c3 */ /* 0x000e620000002500 */
[----:B------:R-:W2:Y:S01]  /*0030*/  LDCU UR8, c[0x0][0x364] ;  /* 0x00006c80ff0877ac */ /* 0x000ea20008000800 */
[----:B------:R-:W3:Y:S01]  /*0040*/  S2R R3, SR_TID.Y ;  /* 0x0000000000037919 */ /* 0x000ee20000002200 */
[----:B------:R-:W1:Y:S05]  /*0050*/  LDCU UR9, c[0x0][0x360] ;  /* 0x00006c00ff0977ac */ /* 0x000e6a0008000800 */
[----:B------:R-:W2:Y:S01]  /*0060*/  S2UR UR4, SR_CTAID.Y ;  /* 0x00000000000479c3 */ /* 0x000ea20000002600 */
[----:B------:R-:W4:Y:S01]  /*0070*/  LDCU.64 UR10, c[0x0][0x390] ;  /* 0x00007200ff0a77ac */ /* 0x000f220008000a00 */
[----:B------:R-:W5:Y:S01]  /*0080*/  LDCU.64 UR6, c[0x0][0x358] ;  /* 0x00006b00ff0677ac */ /* 0x000f620008000a00 */
[----:B-1----:R-:W-:-:S06]  /*0090*/  UIMAD UR5, UR5, UR9, URZ ;  /* 0x00000009050572a4 */ /* 0x002fcc000f8e02ff */
[----:B0-----:R-:W-:Y:S01]  /*00a0*/  VIADD R7, R0, UR5 ;  /* 0x0000000500077c36 */ /* 0x001fe20008000000 */
[----:B--2---:R-:W-:-:S04]  /*00b0*/  UIMAD UR4, UR4, UR8, URZ ;  /* 0x00000008040472a4 */ /* 0x004fc8000f8e02ff */
[----:B----4-:R-:W-:Y:S02]  /*00c0*/  ISETP.GE.U32.AND P0, PT, R7, UR11, PT ;  /* 0x0000000b07007c0c */ /* 0x010fe4000bf06070 */
[----:B---3--:R-:W-:-:S05]  /*00d0*/  VIADD R2, R3, UR4 ;  /* 0x0000000403027c36 */ /* 0x008fca0008000000 */
[----:B------:R-:W-:-:S13]  /*00e0*/  ISETP.GE.U32.OR P0, PT, R2, UR10, P0 ;  /* 0x0000000a02007c0c */ /* 0x000fda0008706470 */
[----:B------:R-:W0:Y:S01]  /*00f0*/  @!P0 LDC.64 R4, c[0x0][0x380] ;  /* 0x0000e000ff048b82 */ /* 0x000e220000000a00 */
[----:B------:R-:W-:-:S04]  /*0100*/  @!P0 IMAD R7, R2, UR11, R7 ;  /* 0x0000000b02078c24 */ /* 0x000fc8000f8e0207 */
[----:B0-----:R-:W-:-:S06]  /*0110*/  @!P0 IMAD.WIDE.U32 R4, R7, 0x4, R4 ;  /* 0x0000000407048825 */ /* 0x001fcc00078e0004 */
[----:B-----5:R0:W2:Y:S01]  /*0120*/  @!P0 LDG.E R4, desc[UR6][R4.64] ;  /* 0x0000000604048981 */ /* 0x0200a2000c1e1900 */
[----:B------:R-:W1:Y:S01]  /*0130*/  I2F.U32.RP R8, UR8 ;  /* 0x0000000800087d06 */ /* 0x000e620008209000 */
[----:B------:R-:W-:Y:S01]  /*0140*/  IMAD R2, R3, UR9, R0 ;  /* 0x0000000903027c24 */ /* 0x000fe2000f8e0200 */
[----:B------:R-:W-:-:S06]  /*0150*/  ISETP.NE.U32.AND P3, PT, RZ, UR8, PT ;  /* 0x00000008ff007c0c */ /* 0x000fcc000bf65070 */
[----:B-1----:R-:W1:Y:S02]  /*0160*/  MUFU.RCP R8, R8 ;  /* 0x0000000800087308 */ /* 0x002e640000001000 */
[----:B-1----:R-:W-:-:S06]  /*0170*/  IADD3 R6, PT, PT, R8, 0xffffffe, RZ ;  /* 0x0ffffffe08067810 */ /* 0x002fcc0007ffe0ff */
[----:B------:R1:W3:Y:S02]  /*0180*/  F2I.FTZ.U32.TRUNC.NTZ R7, R6 ;  /* 0x0000000600077305 */ /* 0x0002e4000021f000 */
[----:B-1----:R-:W-:Y:S02]  /*0190*/  HFMA2 R6, -RZ, RZ, 0, 0 ;  /* 0x00000000ff067431 */ /* 0x002fe400000001ff */
[----:B---3--:R-:W-:-:S04]  /*01a0*/  IMAD.MOV R9, RZ, RZ, -R7 ;  /* 0x000000ffff097224 */ /* 0x008fc800078e0a07 */
[----:B------:R-:W-:-:S04]  /*01b0*/  IMAD R9, R9, UR8, RZ ;  /* 0x0000000809097c24 */ /* 0x000fc8000f8e02ff */
[----:B------:R-:W-:Y:S02]  /*01c0*/  IMAD.HI.U32 R7, R7, R9, R6 ;  /* 0x0000000907077227 */ /* 0x000fe400078e0006 */
[----:B------:R-:W1:Y:S04]  /*01d0*/  @!P0 S2R R9, SR_CgaCtaId ;  /* 0x0000000000098919 */ /* 0x000e680000008800 */
[----:B------:R-:W-:-:S04]  /*01e0*/  IMAD.HI.U32 R7, R7, R2, RZ ;  /* 0x0000000207077227 */ /* 0x000fc800078e00ff */
[----:B0-----:R-:W-:-:S04]  /*01f0*/  IMAD.MOV R5, RZ, RZ, -R7 ;  /* 0x000000ffff057224 */ /* 0x001fc800078e0a07 */
[----:B------:R-:W-:-:S05]  /*0200*/  IMAD R5, R5, UR8, R2 ;  /* 0x0000000805057c24 */ /* 0x000fca000f8e0202 */
[----:B------:R-:W-:-:S13]  /*0210*/  ISETP.GE.U32.AND P1, PT, R5, UR8, PT ;  /* 0x0000000805007c0c */ /* 0x000fda000bf26070 */
[----:B------:R-:W-:Y:S01]  /*0220*/  @P1 IADD3 R5, PT, PT, R5, -UR8, RZ ;  /* 0x8000000805051c10 */ /* 0x000fe2000fffe0ff */
[----:B------:R-:W-:-:S03]  /*0230*/  @P1 VIADD R7, R7, 0x1 ;  /* 0x0000000107071836 */ /* 0x000fc60000000000 */
[----:B------:R-:W-:-:S13]  /*0240*/  ISETP.GE.U32.AND P2, PT, R5, UR8, PT ;  /* 0x0000000805007c0c */ /* 0x000fda000bf46070 */
[----:B------:R-:W-:Y:S02]  /*0250*/  @P2 IADD3 R7, PT, PT, R7, 0x1, RZ ;  /* 0x0000000107072810 */ /* 0x000fe40007ffe0ff */
[----:B------:R-:W-:-:S05]  /*0260*/  @!P3 LOP3.LUT R7, RZ, UR8, RZ, 0x33, !PT ;  /* 0x00000008ff07bc12 */ /* 0x000fca000f8e33ff */
[----:B------:R-:W-:Y:S02]  /*0270*/  IMAD.MOV R5, RZ, RZ, -R7 ;  /* 0x000000ffff057224 */ /* 0x000fe400078e0a07 */
[----:B------:R-:W-:Y:S02]  /*0280*/  VIADD R6, R7, UR5 ;  /* 0x0000000507067c36 */ /* 0x000fe40008000000 */
[----:B------:R-:W-:Y:S01]  /*0290*/  IMAD R5, R5, UR8, R2 ;  /* 0x0000000805057c24 */ /* 0x000fe2000f8e0202 */
[----:B------:R-:W-:-:S04]  /*02a0*/  @!P0 MOV R2, 0x400 ;  /* 0x0000040000028802 */ /* 0x000fc80000000f00 */
[----:B-1----:R-:W-:Y:S02]  /*02b0*/  @!P0 LEA R2, R9, R2, 0x18 ;  /* 0x0000000209028211 */ /* 0x002fe400078ec0ff */
[----:B------:R-:W-:-:S03]  /*02c0*/  IADD3 R9, PT, PT, R5, UR4, RZ ;  /* 0x0000000405097c10 */ /* 0x000fc6000fffe0ff */
[----:B------:R-:W-:Y:S01]  /*02d0*/  @!P0 IMAD R3, R3, 0x84, R2 ;  /* 0x0000008403038824 */ /* 0x000fe200078e0202 */
[----:B------:R-:W-:-:S04]  /*02e0*/  ISETP.GE.U32.AND P1, PT, R9, UR10, PT ;  /* 0x0000000a09007c0c */ /* 0x000fc8000bf26070 */
[----:B------:R-:W-:Y:S02]  /*02f0*/  @!P0 LEA R3, R0, R3, 0x2 ;  /* 0x0000000300038211 */ /* 0x000fe400078e10ff */
[----:B------:R-:W-:-:S03]  /*0300*/  ISETP.GE.U32.OR P1, PT, R6, UR11, P1 ;  /* 0x0000000b06007c0c */ /* 0x000fc60008f26470 */
[----:B--2---:R0:W-:Y:S01]  /*0310*/  @!P0 STS [R3], R4 ;  /* 0x0000000403008388 */ /* 0x0041e20000000800 */
[----:B------:R-:W-:Y:S09]  /*0320*/  BAR.SYNC.DEFER_BLOCKING 0x0 ;  /* 0x0000000000007b1d */ /* 0x000ff20000010000 */
[----:B------:R-:W-:Y:S05]  /*0330*/  @P1 EXIT ;  /* 0x000000000000194d */ /* 0x000fea0003800000 */
[----:B0-----:R-:W0:Y:S01]  /*0340*/  S2R R3, SR_CgaCtaId ;  /* 0x0000000000037919 */ /* 0x001e220000008800 */
[----:B------:R-:W-:Y:S01]  /*0350*/  MOV R0, 0x400 ;  /* 0x0000040000007802 */ /* 0x000fe20000000f00 */
[----:B------:R-:W-:-:S03]  /*0360*/  IMAD R9, R6, UR10, R9 ;  /* 0x0000000a06097c24 */ /* 0x000fc6000f8e0209 */
[----:B0-----:R-:W-:Y:S02]  /*0370*/  LEA R0, R3, R0, 0x18 ;  /* 0x0000000003007211 */ /* 0x001fe400078ec0ff */
[----:B------:R-:W0:Y:S03]  /*0380*/  LDC.64 R2, c[0x0][0x388] ;  /* 0x0000e200ff027b82 */ /* 0x000e260000000a00 */
[----:B------:R-:W-:-:S05]  /*0390*/  IMAD R0, R5, 0x84, R0 ;  /* 0x0000008405007824 */ /* 0x000fca00078e0200 */
[----:B------:R-:W-:-:S05]  /*03a0*/  LEA R0, R7, R0, 0x2 ;  /* 0x0000000007007211 */ /* 0x000fca00078e10ff */
[----:B------:R-:W1:Y:S01]  /*03b0*/  LDS R5, [R0] ;  /* 0x0000000000057984 */ /* 0x000e620000000800 */
[----:B0-----:R-:W-:-:S05]  /*03c0*/  IMAD.WIDE.U32 R2, R9, 0x4, R2 ;  /* 0x0000000409027825 */ /* 0x001fca00078e0002 */
[----:B-1----:R-:W-:Y:S01]  /*03d0*/  STG.E desc[UR6][R2.64], R5 ;  /* 0x0000000502007986 */ /* 0x002fe2000c101906 */
[----:B------:R-:W-:Y:S05]  /*03e0*/  EXIT ;  /* 0x000000000000794d */ /* 0x000fea0003800000 */
.L_x_0:
[----:B------:R-:W-:-:S00]  /*03f0*/  BRA `(.L_x_0) ;  /* 0xfffffffc00fc7947 */ /* 0x000fc0000383ffff */
[----:B------:R-:W-:-:S00]  /*0400*/  NOP ;  /* 0x0000000000007918 */ /* 0x000fc00000000000 */
[----:B------:R-:W-:-:S00]  /*0410*/  NOP ;  /* 0x0000000000007918 */ /* 0x000fc00000000000 */
[----:B------:R-:W-:-:S00]  /*0420*/  NOP ;  /* 0x0000000000007918 */ /* 0x000fc00000000000 */
[----:B------:R-:W-:-:S00]  /*0430*/  NOP ;  /* 0x0000000000007918 */ /* 0x000fc00000000000 */
[----:B------:R-:W-:-:S00]  /*0440*/  NOP ;  /* 0x0000000000007918 */ /* 0x000fc00000000000 */
[----:B------:R-:W-:-:S00]  /*0450*/  NOP ;  /* 0x0000000000007918 */ /* 0x000fc00000000000 */
[----:B------:R-:W-:-:S00]  /*0460*/  NOP ;  /* 0x0000000000007918 */ /* 0x000fc00000000000 */
[----:B------:R-:W-:-:S00]  /*0470*/  NOP ;  /* 0x0000000000007918 */ /* 0x000fc00000000000 */
.L_x_1:


//--------------------- .nv.shared._Z20gpuTransposeRectNoBCPfS_jj --------------------------
	.section	.nv.shared._Z20gpuTransposeRectNoBCPfS_jj,"aw",@nobits
	.sectionflags	@""
	.align	4
.nv.shared._Z20gpuTransposeRectNoBCPfS_jj:
	.zero		3136


//--------------------- .nv.shared.reserved.0     --------------------------
	.section	.nv.shared.reserved.0,"aw",@nobits
	.weak		__nv_reservedSMEM_offset_0_alias
	.size		__nv_reservedSMEM_offset_0_alias, 0, 64
	.other		__nv_reservedSMEM_offset_0_alias,@"STO_CUDA_RESERVED_SHARED STV_DEFAULT"
__nv_reservedSMEM_offset_0_alias:
	.zero		0
	.zero		64


//--------------------- .nv.constant0._Z20gpuTransposeRectNoBCPfS_jj --------------------------
	.section	.nv.constant0._Z20gpuTransposeRectNoBCPfS_jj,"a",@progbits
	.sectionflags	@""
	.align	4
.nv.constant0._Z20gpuTransposeRectNoBCPfS_jj:
	.zero		920


//--------------------- SYMBOLS --------------------------

	.type		.nv.reservedSmem.offset0,@object
	.size		.nv.reservedSmem.offset0,0x4
	.type		.nv.reservedSmem.cap,@object
	.size		.nv.reservedSmem.cap,0x4
